//
// Generated by NVIDIA NVVM Compiler
//
// Compiler Build ID: CL-36424714
// Cuda compilation tools, release 13.0, V13.0.88
// Based on NVVM 20.0.0
//

.version 9.0
.target sm_100
.address_size 64

	// .globl	_Z8multiplyPfS_S_
// _ZZ8multiplyPfS_S_E1M has been demoted
// _ZZ8multiplyPfS_S_E1N has been demoted

.visible .entry _Z8multiplyPfS_S_(
	.param .u64 .ptr .align 1 _Z8multiplyPfS_S__param_0,
	.param .u64 .ptr .align 1 _Z8multiplyPfS_S__param_1,
	.param .u64 .ptr .align 1 _Z8multiplyPfS_S__param_2
)
{
	.reg .b32 	%r<20>;
	.reg .b32 	%f<21>;
	.reg .b64 	%rd<16>;
	// demoted variable
	.shared .align 4 .b8 _ZZ8multiplyPfS_S_E1M[16];
	// demoted variable
	.shared .align 4 .b8 _ZZ8multiplyPfS_S_E1N[16];
	ld.param.u64 	%rd1, [_Z8multiplyPfS_S__param_0];
	ld.param.u64 	%rd2, [_Z8multiplyPfS_S__param_1];
	ld.param.u64 	%rd3, [_Z8multiplyPfS_S__param_2];
	cvta.to.global.u64 	%rd4, %rd2;
	cvta.to.global.u64 	%rd5, %rd1;
	mov.u32 	%r1, %tid.y;
	mov.u32 	%r2, %tid.x;
	mov.u32 	%r3, %ctaid.y;
	shl.b32 	%r4, %r3, 3;
	mov.u32 	%r5, %ctaid.x;
	shl.b32 	%r6, %r5, 1;
	shl.b32 	%r7, %r1, 2;
	add.s32 	%r8, %r7, %r2;
	cvt.u64.u32 	%rd6, %r8;
	add.s32 	%r9, %r8, %r4;
	shl.b32 	%r10, %r1, 3;
	mov.u32 	%r11, _ZZ8multiplyPfS_S_E1M;
	add.s32 	%r12, %r11, %r10;
	shl.b32 	%r13, %r2, 2;
	add.s32 	%r14, %r12, %r13;
	mov.u32 	%r15, _ZZ8multiplyPfS_S_E1N;
	add.s32 	%r16, %r15, %r13;
	add.s32 	%r17, %r16, %r10;
	mul.wide.u32 	%rd7, %r9, 4;
	add.s64 	%rd8, %rd5, %rd7;
	ld.global.f32 	%f1, [%rd8];
	st.shared.f32 	[%r14], %f1;
	add.s32 	%r18, %r6, %r8;
	mul.wide.u32 	%rd9, %r18, 4;
	add.s64 	%rd10, %rd4, %rd9;
	ld.global.f32 	%f2, [%rd10];
	st.shared.f32 	[%r17], %f2;
	bar.sync 	0;
	ld.shared.f32 	%f3, [%r12];
	ld.shared.f32 	%f4, [%r16];
	add.f32 	%f5, %f3, %f4;
	add.f32 	%f6, %f5, 0f00000000;
	ld.shared.f32 	%f7, [%r12+4];
	ld.shared.f32 	%f8, [%r16+8];
	add.f32 	%f9, %f7, %f8;
	add.f32 	%f10, %f6, %f9;
	bar.sync 	0;
	ld.global.f32 	%f11, [%rd8+8];
	st.shared.f32 	[%r14], %f11;
	ld.global.f32 	%f12, [%rd10+32];
	st.shared.f32 	[%r17], %f12;
	bar.sync 	0;
	ld.shared.f32 	%f13, [%r12];
	ld.shared.f32 	%f14, [%r16];
	add.f32 	%f15, %f13, %f14;
	add.f32 	%f16, %f10, %f15;
	ld.shared.f32 	%f17, [%r12+4];
	ld.shared.f32 	%f18, [%r16+8];
	add.f32 	%f19, %f17, %f18;
	add.f32 	%f20, %f16, %f19;
	bar.sync 	0;
	cvta.to.global.u64 	%rd11, %rd3;
	add.s32 	%r19, %r4, %r6;
	cvt.u64.u32 	%rd12, %r19;
	add.s64 	%rd13, %rd12, %rd6;
	shl.b64 	%rd14, %rd13, 2;
	add.s64 	%rd15, %rd11, %rd14;
	st.global.f32 	[%rd15], %f20;
	ret;

}


// ===== COMPILED SASS (sm_100) =====

	.target	sm_100

	.elftype	@"ET_EXEC"


//--------------------- .note.nv.tkinfo           --------------------------
	.section	.note.nv.tkinfo,"",@"SHT_NOTE"
	.sectionflags	@"SHF_NOTE_NV_TKINFO"
	.tkinfo
        /*0018*/ 	.word	0x00000002
        /*0030*/ 	.string	""
        /*0030*/ 	.string	"ptxas"
        /*0030*/ 	.string	"Cuda compilation tools, release 13.0, V13.0.88"
        /*0030*/ 	.string	"Build cuda_13.0.r13.0/compiler.36424714_0"
        /*0030*/ 	.string	"-arch sm_100 -m 64 "



//--------------------- .note.nv.cuinfo           --------------------------
	.section	.note.nv.cuinfo,"",@"SHT_NOTE"
	.sectionflags	@"SHF_NOTE_NV_CUINFO"
        /*0018*/ 	.short	0x0002
        /*001a*/ 	.short	0x0064
        /*001c*/ 	.short	0x0082
	.zero		2


//--------------------- .nv.info                  --------------------------
	.section	.nv.info,"",@"SHT_CUDA_INFO"
	.align	4


	//----- nvinfo : EIATTR_REGCOUNT
	.align		4
        /*0000*/ 	.byte	0x04, 0x2f
        /*0002*/ 	.short	(.L_1 - .L_0)
	.align		4
.L_0:
        /*0004*/ 	.word	index@(_Z8multiplyPfS_S_)
        /*0008*/ 	.word	0x00000016


	//----- nvinfo : EIATTR_FRAME_SIZE
	.align		4
.L_1:
        /*000c*/ 	.byte	0x04, 0x11
        /*000e*/ 	.short	(.L_3 - .L_2)
	.align		4
.L_2:
        /*0010*/ 	.word	index@(_Z8multiplyPfS_S_)
        /*0014*/ 	.word	0x00000000


	//----- nvinfo : EIATTR_MIN_STACK_SIZE
	.align		4
.L_3:
        /*0018*/ 	.byte	0x04, 0x12
        /*001a*/ 	.short	(.L_5 - .L_4)
	.align		4
.L_4:
        /*001c*/ 	.word	index@(_Z8multiplyPfS_S_)
        /*0020*/ 	.word	0x00000000
.L_5:


//--------------------- .nv.compat                --------------------------
	.section	.nv.compat,"",@"SHT_CUDA_COMPAT_INFO"
	.align	4
        /*0000*/ 	.byte	0x02, 0x09, 0x00, 0x00, 0x02, 0x02, 0x01, 0x00, 0x02, 0x05, 0x05, 0x00, 0x03, 0x07, 0x01, 0x01
        /*0010*/ 	.byte	0x02, 0x03, 0x00, 0x00, 0x02, 0x06, 0x01, 0x00, 0x04, 0x0b, 0x08, 0x00, 0x09, 0x00, 0x00, 0x00
        /*0020*/ 	.byte	0x00, 0x00, 0x00, 0x00


//--------------------- .nv.info._Z8multiplyPfS_S_ --------------------------
	.section	.nv.info._Z8multiplyPfS_S_,"",@"SHT_CUDA_INFO"
	.sectionflags	@""
	.align	4


	//----- nvinfo : EIATTR_CUDA_API_VERSION
	.align		4
        /*0000*/ 	.byte	0x04, 0x37
        /*0002*/ 	.short	(.L_7 - .L_6)
.L_6:
        /*0004*/ 	.word	0x00000082


	//----- nvinfo : EIATTR_KPARAM_INFO
	.align		4
.L_7:
        /*0008*/ 	.byte	0x04, 0x17
        /*000a*/ 	.short	(.L_9 - .L_8)
.L_8:
        /*000c*/ 	.word	0x00000000
        /*0010*/ 	.short	0x0002
        /*0012*/ 	.short	0x0010
        /*0014*/ 	.byte	0x00, 0xf5, 0x21, 0x00


	//----- nvinfo : EIATTR_KPARAM_INFO
	.align		4
.L_9:
        /*0018*/ 	.byte	0x04, 0x17
        /*001a*/ 	.short	(.L_11 - .L_10)
.L_10:
        /*001c*/ 	.word	0x00000000
        /*0020*/ 	.short	0x0001
        /*0022*/ 	.short	0x0008
        /*0024*/ 	.byte	0x00, 0xf5, 0x21, 0x00


	//----- nvinfo : EIATTR_KPARAM_INFO
	.align		4
.L_11:
        /*0028*/ 	.byte	0x04, 0x17
        /*002a*/ 	.short	(.L_13 - .L_12)
.L_12:
        /*002c*/ 	.word	0x00000000
        /*0030*/ 	.short	0x0000
        /*0032*/ 	.short	0x0000
        /*0034*/ 	.byte	0x00, 0xf5, 0x21, 0x00


	//----- nvinfo : EIATTR_SPARSE_MMA_MASK
	.align		4
.L_13:
        /*0038*/ 	.byte	0x03, 0x50
        /*003a*/ 	.short	0x0000


	//----- nvinfo : EIATTR_MAXREG_COUNT
	.align		4
        /*003c*/ 	.byte	0x03, 0x1b
        /*003e*/ 	.short	0x00ff


	//----- nvinfo : EIATTR_NUM_BARRIERS
	.align		4
        /*0040*/ 	.byte	0x02, 0x4c
        /*0042*/ 	.byte	0x01
	.zero		1


	//----- nvinfo : EIATTR_MERCURY_ISA_VERSION
	.align		4
        /*0044*/ 	.byte	0x03, 0x5f
        /*0046*/ 	.short	0x0101


	//----- nvinfo : EIATTR_VRC_CTA_INIT_COUNT
	.align		4
        /*0048*/ 	.byte	0x02, 0x4a
	.zero		1
	.zero		1


	//----- nvinfo : EIATTR_EXIT_INSTR_OFFSETS
	.align		4
        /*004c*/ 	.byte	0x04, 0x1c
        /*004e*/ 	.short	(.L_15 - .L_14)


	//   ....[0]....
.L_14:
        /*0050*/ 	.word	0x00000370


	//----- nvinfo : EIATTR_CBANK_PARAM_SIZE
	.align		4
.L_15:
        /*0054*/ 	.byte	0x03, 0x19
        /*0056*/ 	.short	0x0018


	//----- nvinfo : EIATTR_PARAM_CBANK
	.align		4
        /*0058*/ 	.byte	0x04, 0x0a
        /*005a*/ 	.short	(.L_17 - .L_16)
	.align		4
.L_16:
        /*005c*/ 	.word	index@(.nv.constant0._Z8multiplyPfS_S_)
        /*0060*/ 	.short	0x0380
        /*0062*/ 	.short	0x0018


	//----- nvinfo : EIATTR_SW_WAR
	.align		4
.L_17:
        /*0064*/ 	.byte	0x04, 0x36
        /*0066*/ 	.short	(.L_19 - .L_18)
.L_18:
        /*0068*/ 	.word	0x00000008
.L_19:


//--------------------- .nv.callgraph             --------------------------
	.section	.nv.callgraph,"",@"SHT_CUDA_CALLGRAPH"
	.align	4
	.sectionentsize	8
	.align		4
        /*0000*/ 	.word	0x00000000
	.align		4
        /*0004*/ 	.word	0xffffffff
	.align		4
        /*0008*/ 	.word	0x00000000
	.align		4
        /*000c*/ 	.word	0xfffffffe
	.align		4
        /*0010*/ 	.word	0x00000000
	.align		4
        /*0014*/ 	.word	0xfffffffd
	.align		4
        /*0018*/ 	.word	0x00000000
	.align		4
        /*001c*/ 	.word	0xfffffffc


//--------------------- .text._Z8multiplyPfS_S_   --------------------------
	.section	.text._Z8multiplyPfS_S_,"ax",@progbits
	.align	128
        .global         _Z8multiplyPfS_S_
        .type           _Z8multiplyPfS_S_,@function
        .size           _Z8multiplyPfS_S_,(.L_x_1 - _Z8multiplyPfS_S_)
        .other          _Z8multiplyPfS_S_,@"STO_CUDA_ENTRY STV_DEFAULT"
_Z8multiplyPfS_S_:
.text._Z8multiplyPfS_S_:
[----:B------:R-:W-:Y:S01]  /*0000*/  LDC R1, c[0x0][0x37c] ;  /* 0x0000df00ff017b82 */ /* 0x000fe20000000800 */
[----:B------:R-:W0:Y:S07]  /*0010*/  S2R R15, SR_TID.Y ;  /* 0x00000000000f7919 */ /* 0x000e2e0000002200 */
[----:B------:R-:W1:Y:S01]  /*0020*/  LDC.64 R2, c[0x0][0x380] ;  /* 0x0000e000ff027b82 */ /* 0x000e620000000a00 */
[----:B------:R-:W2:Y:S01]  /*0030*/  LDCU.64 UR8, c[0x0][0x358] ;  /* 0x00006b00ff0877ac */ /* 0x000ea20008000a00 */
[----:B------:R-:W0:Y:S01]  /*0040*/  S2R R13, SR_TID.X ;  /* 0x00000000000d7919 */ /* 0x000e220000002100 */
[----:B------:R-:W3:Y:S05]  /*0050*/  S2R R10, SR_CTAID.Y ;  /* 0x00000000000a7919 */ /* 0x000eea0000002600 */
[----:B------:R-:W4:Y:S01]  /*0060*/  LDC.64 R6, c[0x0][0x388] ;  /* 0x0000e200ff067b82 */ /* 0x000f220000000a00 */
[----:B------:R-:W5:Y:S01]  /*0070*/  S2R R11, SR_CTAID.X ;  /* 0x00000000000b7919 */ /* 0x000f620000002500 */
[----:B0-----:R-:W-:-:S04]  /*0080*/  LEA R0, R15, R13, 0x2 ;  /* 0x0000000d0f007211 */ /* 0x001fc800078e10ff */
[-C--:B---3--:R-:W-:Y:S02]  /*0090*/  LEA R5, R10, R0.reuse, 0x3 ;  /* 0x000000000a057211 */ /* 0x088fe400078e18ff */
[----:B-----5:R-:W-:-:S03]  /*00a0*/  LEA R9, R11, R0, 0x1 ;  /* 0x000000000b097211 */ /* 0x020fc600078e08ff */
[----:B-1----:R-:W-:-:S04]  /*00b0*/  IMAD.WIDE.U32 R2, R5, 0x4, R2 ;  /* 0x0000000405027825 */ /* 0x002fc800078e0002 */
[----:B----4-:R-:W-:Y:S01]  /*00c0*/  IMAD.WIDE.U32 R6, R9, 0x4, R6 ;  /* 0x0000000409067825 */ /* 0x010fe200078e0006 */
[----:B--2---:R-:W2:Y:S04]  /*00d0*/  LDG.E R8, desc[UR8][R2.64] ;  /* 0x0000000802087981 */ /* 0x004ea8000c1e1900 */
[----:B------:R-:W3:Y:S01]  /*00e0*/  LDG.E R16, desc[UR8][R6.64] ;  /* 0x0000000806107981 */ /* 0x000ee2000c1e1900 */
[----:B------:R-:W0:Y:S01]  /*00f0*/  S2UR UR6, SR_CgaCtaId ;  /* 0x00000000000679c3 */ /* 0x000e220000008800 */
[----:B------:R-:W-:Y:S02]  /*0100*/  UMOV UR4, 0x400 ;  /* 0x0000040000047882 */ /* 0x000fe40000000000 */
[----:B------:R-:W-:Y:S02]  /*0110*/  UIADD3 UR5, UPT, UPT, UR4, 0x10, URZ ;  /* 0x0000001004057890 */ /* 0x000fe4000fffe0ff */
[----:B0-----:R-:W-:-:S02]  /*0120*/  ULEA UR4, UR6, UR4, 0x18 ;  /* 0x0000000406047291 */ /* 0x001fc4000f8ec0ff */
[----:B------:R-:W-:-:S04]  /*0130*/  ULEA UR5, UR6, UR5, 0x18 ;  /* 0x0000000506057291 */ /* 0x000fc8000f8ec0ff */
[----:B------:R-:W-:Y:S02]  /*0140*/  LEA R12, R15, UR4, 0x3 ;  /* 0x000000040f0c7c11 */ /* 0x000fe4000f8e18ff */
[C---:B------:R-:W-:Y:S02]  /*0150*/  LEA R14, R13.reuse, UR5, 0x2 ;  /* 0x000000050d0e7c11 */ /* 0x040fe4000f8e10ff */
[----:B------:R-:W-:Y:S02]  /*0160*/  LEA R13, R13, R12, 0x2 ;  /* 0x0000000c0d0d7211 */ /* 0x000fe400078e10ff */
[----:B------:R-:W-:Y:S01]  /*0170*/  LEA R15, R15, R14, 0x3 ;  /* 0x0000000e0f0f7211 */ /* 0x000fe200078e18ff */
[----:B------:R-:W0:Y:S02]  /*0180*/  LDCU.64 UR4, c[0x0][0x390] ;  /* 0x00007200ff0477ac */ /* 0x000e240008000a00 */
[----:B--2---:R-:W-:Y:S04]  /*0190*/  STS [R13], R8 ;  /* 0x000000080d007388 */ /* 0x004fe80000000800 */
[----:B---3--:R-:W-:Y:S01]  /*01a0*/  STS [R15], R16 ;  /* 0x000000100f007388 */ /* 0x008fe20000000800 */
[----:B------:R-:W-:Y:S06]  /*01b0*/  BAR.SYNC.DEFER_BLOCKING 0x0 ;  /* 0x0000000000007b1d */ /* 0x000fec0000010000 */
[----:B------:R-:W-:Y:S04]  /*01c0*/  LDS R17, [R14] ;  /* 0x000000000e117984 */ /* 0x000fe80000000800 */
[----:B------:R-:W-:Y:S04]  /*01d0*/  LDS R18, [R14+0x8] ;  /* 0x000008000e127984 */ /* 0x000fe80000000800 */
[----:B------:R-:W1:Y:S01]  /*01e0*/  LDS.64 R4, [R12] ;  /* 0x000000000c047984 */ /* 0x000e620000000a00 */
[----:B------:R-:W-:Y:S06]  /*01f0*/  BAR.SYNC.DEFER_BLOCKING 0x0 ;  /* 0x0000000000007b1d */ /* 0x000fec0000010000 */
[----:B------:R-:W2:Y:S04]  /*0200*/  LDG.E R2, desc[UR8][R2.64+0x8] ;  /* 0x0000080802027981 */ /* 0x000ea8000c1e1900 */
[----:B------:R-:W3:Y:S01]  /*0210*/  LDG.E R6, desc[UR8][R6.64+0x20] ;  /* 0x0000200806067981 */ /* 0x000ee2000c1e1900 */
[----:B------:R-:W-:-:S04]  /*0220*/  LEA R11, R10, R11, 0x2 ;  /* 0x0000000b0a0b7211 */ /* 0x000fc800078e10ff */
[----:B------:R-:W-:Y:S01]  /*0230*/  LEA R11, P0, R11, R0, 0x1 ;  /* 0x000000000b0b7211 */ /* 0x000fe200078008ff */
[----:B-1----:R-:W-:Y:S01]  /*0240*/  FADD R4, R4, R17 ;  /* 0x0000001104047221 */ /* 0x002fe20000000000 */
[----:B------:R-:W-:Y:S02]  /*0250*/  FADD R5, R18, R5 ;  /* 0x0000000512057221 */ /* 0x000fe40000000000 */
[----:B------:R-:W-:Y:S01]  /*0260*/  IADD3.X R0, PT, PT, RZ, RZ, RZ, P0, !PT ;  /* 0x000000ffff007210 */ /* 0x000fe200007fe4ff */
[----:B------:R-:W-:-:S04]  /*0270*/  FADD R4, RZ, R4 ;  /* 0x00000004ff047221 */ /* 0x000fc80000000000 */
[----:B------:R-:W-:Y:S01]  /*0280*/  FADD R4, R4, R5 ;  /* 0x0000000504047221 */ /* 0x000fe20000000000 */
[----:B--2---:R0:W-:Y:S04]  /*0290*/  STS [R13], R2 ;  /* 0x000000020d007388 */ /* 0x0041e80000000800 */
[----:B---3--:R-:W-:Y:S01]  /*02a0*/  STS [R15], R6 ;  /* 0x000000060f007388 */ /* 0x008fe20000000800 */
[----:B------:R-:W-:Y:S01]  /*02b0*/  BAR.SYNC.DEFER_BLOCKING 0x0 ;  /* 0x0000000000007b1d */ /* 0x000fe20000010000 */
[----:B0-----:R-:W-:-:S04]  /*02c0*/  LEA R2, P0, R11, UR4, 0x2 ;  /* 0x000000040b027c11 */ /* 0x001fc8000f8010ff */
[----:B------:R-:W-:Y:S01]  /*02d0*/  LEA.HI.X R3, R11, UR5, R0, 0x2, P0 ;  /* 0x000000050b037c11 */ /* 0x000fe200080f1400 */
[----:B------:R-:W-:Y:S04]  /*02e0*/  LDS R19, [R14] ;  /* 0x000000000e137984 */ /* 0x000fe80000000800 */
[----:B------:R-:W0:Y:S04]  /*02f0*/  LDS.64 R8, [R12] ;  /* 0x000000000c087984 */ /* 0x000e280000000a00 */
[----:B------:R-:W1:Y:S01]  /*0300*/  LDS R16, [R14+0x8] ;  /* 0x000008000e107984 */ /* 0x000e620000000800 */
[----:B0-----:R-:W-:-:S04]  /*0310*/  FADD R19, R8, R19 ;  /* 0x0000001308137221 */ /* 0x001fc80000000000 */
[----:B------:R-:W-:Y:S01]  /*0320*/  FADD R4, R4, R19 ;  /* 0x0000001304047221 */ /* 0x000fe20000000000 */
[----:B-1----:R-:W-:-:S04]  /*0330*/  FADD R9, R16, R9 ;  /* 0x0000000910097221 */ /* 0x002fc80000000000 */
[----:B------:R-:W-:Y:S01]  /*0340*/  FADD R9, R4, R9 ;  /* 0x0000000904097221 */ /* 0x000fe20000000000 */
[----:B------:R-:W-:Y:S06]  /*0350*/  BAR.SYNC.DEFER_BLOCKING 0x0 ;  /* 0x0000000000007b1d */ /* 0x000fec0000010000 */
[----:B------:R-:W-:Y:S01]  /*0360*/  STG.E desc[UR8][R2.64], R9 ;  /* 0x0000000902007986 */ /* 0x000fe2000c101908 */
[----:B------:R-:W-:Y:S05]  /*0370*/  EXIT ;  /* 0x000000000000794d */ /* 0x000fea0003800000 */
.L_x_0:
[----:B------:R-:W-:-:S00]  /*0380*/  BRA `(.L_x_0) ;  /* 0xfffffffc00fc7947 */ /* 0x000fc0000383ffff */
[----:B------:R-:W-:-:S00]  /*0390*/  NOP ;  /* 0x0000000000007918 */ /* 0x000fc00000000000 */
        /* <DEDUP_REMOVED lines=14> */
.L_x_1:


//--------------------- .nv.shared._Z8multiplyPfS_S_ --------------------------
	.section	.nv.shared._Z8multiplyPfS_S_,"aw",@nobits
	.sectionflags	@""
	.align	4
.nv.shared._Z8multiplyPfS_S_:
	.zero		1056


//--------------------- .nv.shared.reserved.0     --------------------------
	.section	.nv.shared.reserved.0,"aw",@nobits
	.weak		__nv_reservedSMEM_offset_0_alias
	.size		__nv_reservedSMEM_offset_0_alias, 0, 64
	.other		__nv_reservedSMEM_offset_0_alias,@"STO_CUDA_RESERVED_SHARED STV_DEFAULT"
__nv_reservedSMEM_offset_0_alias:
	.zero		0
	.zero		64


//--------------------- .nv.constant0._Z8multiplyPfS_S_ --------------------------
	.section	.nv.constant0._Z8multiplyPfS_S_,"a",@progbits
	.sectionflags	@""
	.align	4
.nv.constant0._Z8multiplyPfS_S_:
	.zero		920


//--------------------- SYMBOLS --------------------------

	.type		.nv.reservedSmem.offset0,@object
	.size		.nv.reservedSmem.offset0,0x4
	.type		.nv.reservedSmem.cap,@object
	.size		.nv.reservedSmem.cap,0x4
